//
// Generated by NVIDIA NVVM Compiler
//
// Compiler Build ID: CL-36424714
// Cuda compilation tools, release 13.0, V13.0.88
// Based on NVVM 20.0.0
//

.version 9.0
.target sm_100
.address_size 64

	// .globl	_Z21check_handshaking_gpuPiS_i

.visible .entry _Z21check_handshaking_gpuPiS_i(
	.param .u64 .ptr .align 1 _Z21check_handshaking_gpuPiS_i_param_0,
	.param .u64 .ptr .align 1 _Z21check_handshaking_gpuPiS_i_param_1,
	.param .u32 _Z21check_handshaking_gpuPiS_i_param_2
)
{
	.reg .pred 	%p<5>;
	.reg .b32 	%r<19>;
	.reg .b64 	%rd<11>;

	ld.param.u64 	%rd4, [_Z21check_handshaking_gpuPiS_i_param_0];
	ld.param.u64 	%rd5, [_Z21check_handshaking_gpuPiS_i_param_1];
	ld.param.u32 	%r6, [_Z21check_handshaking_gpuPiS_i_param_2];
	mov.u32 	%r7, %ntid.x;
	mov.u32 	%r8, %nctaid.x;
	mul.lo.s32 	%r1, %r7, %r8;
	mov.u32 	%r9, %ctaid.x;
	mov.u32 	%r10, %tid.x;
	mad.lo.s32 	%r11, %r9, %r7, %r10;
	mov.u32 	%r12, %ctaid.y;
	mov.u32 	%r13, %ntid.y;
	mov.u32 	%r14, %tid.y;
	mad.lo.s32 	%r15, %r12, %r13, %r14;
	mad.lo.s32 	%r18, %r15, %r1, %r11;
	setp.gt.s32 	%p1, %r18, %r6;
	@%p1 bra 	$L__BB0_6;
	cvta.to.global.u64 	%rd1, %rd4;
	cvta.to.global.u64 	%rd2, %rd5;
$L__BB0_2:
	mul.wide.s32 	%rd6, %r18, 4;
	add.s64 	%rd3, %rd2, %rd6;
	ld.global.u32 	%r16, [%rd3];
	setp.ne.s32 	%p2, %r16, -1;
	@%p2 bra 	$L__BB0_5;
	add.s64 	%rd8, %rd1, %rd6;
	ld.global.u32 	%r4, [%rd8];
	mul.wide.s32 	%rd9, %r4, 4;
	add.s64 	%rd10, %rd1, %rd9;
	ld.global.u32 	%r17, [%rd10];
	setp.ne.s32 	%p3, %r18, %r17;
	@%p3 bra 	$L__BB0_5;
	st.global.u32 	[%rd3], %r4;
$L__BB0_5:
	add.s32 	%r18, %r18, %r1;
	setp.le.s32 	%p4, %r18, %r6;
	@%p4 bra 	$L__BB0_2;
$L__BB0_6:
	ret;

}


// ===== COMPILED SASS (sm_100) =====

	.target	sm_100

	.elftype	@"ET_EXEC"


//--------------------- .note.nv.tkinfo           --------------------------
	.section	.note.nv.tkinfo,"",@"SHT_NOTE"
	.sectionflags	@"SHF_NOTE_NV_TKINFO"
	.tkinfo
        /*0018*/ 	.word	0x00000002
        /*0030*/ 	.string	""
        /*0030*/ 	.string	"ptxas"
        /*0030*/ 	.string	"Cuda compilation tools, release 13.0, V13.0.88"
        /*0030*/ 	.string	"Build cuda_13.0.r13.0/compiler.36424714_0"
        /*0030*/ 	.string	"-arch sm_100 -m 64 "



//--------------------- .note.nv.cuinfo           --------------------------
	.section	.note.nv.cuinfo,"",@"SHT_NOTE"
	.sectionflags	@"SHF_NOTE_NV_CUINFO"
        /*0018*/ 	.short	0x0002
        /*001a*/ 	.short	0x0064
        /*001c*/ 	.short	0x0082
	.zero		2


//--------------------- .nv.info                  --------------------------
	.section	.nv.info,"",@"SHT_CUDA_INFO"
	.align	4


	//----- nvinfo : EIATTR_REGCOUNT
	.align		4
        /*0000*/ 	.byte	0x04, 0x2f
        /*0002*/ 	.short	(.L_1 - .L_0)
	.align		4
.L_0:
        /*0004*/ 	.word	index@(_Z21check_handshaking_gpuPiS_i)
        /*0008*/ 	.word	0x0000000e


	//----- nvinfo : EIATTR_FRAME_SIZE
	.align		4
.L_1:
        /*000c*/ 	.byte	0x04, 0x11
        /*000e*/ 	.short	(.L_3 - .L_2)
	.align		4
.L_2:
        /*0010*/ 	.word	index@(_Z21check_handshaking_gpuPiS_i)
        /*0014*/ 	.word	0x00000000


	//----- nvinfo : EIATTR_MIN_STACK_SIZE
	.align		4
.L_3:
        /*0018*/ 	.byte	0x04, 0x12
        /*001a*/ 	.short	(.L_5 - .L_4)
	.align		4
.L_4:
        /*001c*/ 	.word	index@(_Z21check_handshaking_gpuPiS_i)
        /*0020*/ 	.word	0x00000000
.L_5:


//--------------------- .nv.compat                --------------------------
	.section	.nv.compat,"",@"SHT_CUDA_COMPAT_INFO"
	.align	4
        /*0000*/ 	.byte	0x02, 0x09, 0x00, 0x00, 0x02, 0x02, 0x01, 0x00, 0x02, 0x05, 0x05, 0x00, 0x03, 0x07, 0x01, 0x01
        /*0010*/ 	.byte	0x02, 0x03, 0x00, 0x00, 0x02, 0x06, 0x01, 0x00, 0x04, 0x0b, 0x08, 0x00, 0x09, 0x00, 0x00, 0x00
        /*0020*/ 	.byte	0x00, 0x00, 0x00, 0x00


//--------------------- .nv.info._Z21check_handshaking_gpuPiS_i --------------------------
	.section	.nv.info._Z21check_handshaking_gpuPiS_i,"",@"SHT_CUDA_INFO"
	.sectionflags	@""
	.align	4


	//----- nvinfo : EIATTR_CUDA_API_VERSION
	.align		4
        /*0000*/ 	.byte	0x04, 0x37
        /*0002*/ 	.short	(.L_7 - .L_6)
.L_6:
        /*0004*/ 	.word	0x00000082


	//----- nvinfo : EIATTR_KPARAM_INFO
	.align		4
.L_7:
        /*0008*/ 	.byte	0x04, 0x17
        /*000a*/ 	.short	(.L_9 - .L_8)
.L_8:
        /*000c*/ 	.word	0x00000000
        /*0010*/ 	.short	0x0002
        /*0012*/ 	.short	0x0010
        /*0014*/ 	.byte	0x00, 0xf0, 0x11, 0x00


	//----- nvinfo : EIATTR_KPARAM_INFO
	.align		4
.L_9:
        /*0018*/ 	.byte	0x04, 0x17
        /*001a*/ 	.short	(.L_11 - .L_10)
.L_10:
        /*001c*/ 	.word	0x00000000
        /*0020*/ 	.short	0x0001
        /*0022*/ 	.short	0x0008
        /*0024*/ 	.byte	0x00, 0xf5, 0x21, 0x00


	//----- nvinfo : EIATTR_KPARAM_INFO
	.align		4
.L_11:
        /*0028*/ 	.byte	0x04, 0x17
        /*002a*/ 	.short	(.L_13 - .L_12)
.L_12:
        /*002c*/ 	.word	0x00000000
        /*0030*/ 	.short	0x0000
        /*0032*/ 	.short	0x0000
        /*0034*/ 	.byte	0x00, 0xf5, 0x21, 0x00


	//----- nvinfo : EIATTR_SPARSE_MMA_MASK
	.align		4
.L_13:
        /*0038*/ 	.byte	0x03, 0x50
        /*003a*/ 	.short	0x0000


	//----- nvinfo : EIATTR_MAXREG_COUNT
	.align		4
        /*003c*/ 	.byte	0x03, 0x1b
        /*003e*/ 	.short	0x00ff


	//----- nvinfo : EIATTR_MERCURY_ISA_VERSION
	.align		4
        /*0040*/ 	.byte	0x03, 0x5f
        /*0042*/ 	.short	0x0101


	//----- nvinfo : EIATTR_VRC_CTA_INIT_COUNT
	.align		4
        /*0044*/ 	.byte	0x02, 0x4a
	.zero		1
	.zero		1


	//----- nvinfo : EIATTR_EXIT_INSTR_OFFSETS
	.align		4
        /*0048*/ 	.byte	0x04, 0x1c
        /*004a*/ 	.short	(.L_15 - .L_14)


	//   ....[0]....
.L_14:
        /*004c*/ 	.word	0x000000e0


	//   ....[1]....
        /*0050*/ 	.word	0x00000220


	//----- nvinfo : EIATTR_CRS_STACK_SIZE
	.align		4
.L_15:
        /*0054*/ 	.byte	0x04, 0x1e
        /*0056*/ 	.short	(.L_17 - .L_16)
.L_16:
        /*0058*/ 	.word	0x00000000


	//----- nvinfo : EIATTR_CBANK_PARAM_SIZE
	.align		4
.L_17:
        /*005c*/ 	.byte	0x03, 0x19
        /*005e*/ 	.short	0x0014


	//----- nvinfo : EIATTR_PARAM_CBANK
	.align		4
        /*0060*/ 	.byte	0x04, 0x0a
        /*0062*/ 	.short	(.L_19 - .L_18)
	.align		4
.L_18:
        /*0064*/ 	.word	index@(.nv.constant0._Z21check_handshaking_gpuPiS_i)
        /*0068*/ 	.short	0x0380
        /*006a*/ 	.short	0x0014


	//----- nvinfo : EIATTR_SW_WAR
	.align		4
.L_19:
        /*006c*/ 	.byte	0x04, 0x36
        /*006e*/ 	.short	(.L_21 - .L_20)
.L_20:
        /*0070*/ 	.word	0x00000008
.L_21:


//--------------------- .nv.callgraph             --------------------------
	.section	.nv.callgraph,"",@"SHT_CUDA_CALLGRAPH"
	.align	4
	.sectionentsize	8
	.align		4
        /*0000*/ 	.word	0x00000000
	.align		4
        /*0004*/ 	.word	0xffffffff
	.align		4
        /*0008*/ 	.word	0x00000000
	.align		4
        /*000c*/ 	.word	0xfffffffe
	.align		4
        /*0010*/ 	.word	0x00000000
	.align		4
        /*0014*/ 	.word	0xfffffffd
	.align		4
        /*0018*/ 	.word	0x00000000
	.align		4
        /*001c*/ 	.word	0xfffffffc


//--------------------- .text._Z21check_handshaking_gpuPiS_i --------------------------
	.section	.text._Z21check_handshaking_gpuPiS_i,"ax",@progbits
	.align	128
        .global         _Z21check_handshaking_gpuPiS_i
        .type           _Z21check_handshaking_gpuPiS_i,@function
        .size           _Z21check_handshaking_gpuPiS_i,(.L_x_4 - _Z21check_handshaking_gpuPiS_i)
        .other          _Z21check_handshaking_gpuPiS_i,@"STO_CUDA_ENTRY STV_DEFAULT"
_Z21check_handshaking_gpuPiS_i:
.text._Z21check_handshaking_gpuPiS_i:
[----:B------:R-:W-:Y:S01]  /*0000*/  LDC R1, c[0x0][0x37c] ;  /* 0x0000df00ff017b82 */ /* 0x000fe20000000800 */
[----:B------:R-:W0:Y:S01]  /*0010*/  S2R R0, SR_CTAID.X ;  /* 0x0000000000007919 */ /* 0x000e220000002500 */
[----:B------:R-:W1:Y:S06]  /*0020*/  LDCU UR5, c[0x0][0x360] ;  /* 0x00006c00ff0577ac */ /* 0x000e6c0008000800 */
[----:B------:R-:W2:Y:S01]  /*0030*/  S2UR UR6, SR_CTAID.Y ;  /* 0x00000000000679c3 */ /* 0x000ea20000002600 */
[----:B------:R-:W0:Y:S01]  /*0040*/  S2R R3, SR_TID.X ;  /* 0x0000000000037919 */ /* 0x000e220000002100 */
[----:B------:R-:W1:Y:S01]  /*0050*/  LDCU UR4, c[0x0][0x370] ;  /* 0x00006e00ff0477ac */ /* 0x000e620008000800 */
[----:B------:R-:W2:Y:S01]  /*0060*/  S2R R5, SR_TID.Y ;  /* 0x0000000000057919 */ /* 0x000ea20000002200 */
[----:B------:R-:W3:Y:S04]  /*0070*/  LDCU UR7, c[0x0][0x390] ;  /* 0x00007200ff0777ac */ /* 0x000ee80008000800 */
[----:B------:R-:W2:Y:S01]  /*0080*/  LDC R2, c[0x0][0x364] ;  /* 0x0000d900ff027b82 */ /* 0x000ea20000000800 */
[----:B-1----:R-:W-:-:S02]  /*0090*/  UIMAD UR4, UR5, UR4, URZ ;  /* 0x00000004050472a4 */ /* 0x002fc4000f8e02ff */
[----:B0-----:R-:W-:Y:S02]  /*00a0*/  IMAD R0, R0, UR5, R3 ;  /* 0x0000000500007c24 */ /* 0x001fe4000f8e0203 */
[----:B--2---:R-:W-:-:S04]  /*00b0*/  IMAD R3, R2, UR6, R5 ;  /* 0x0000000602037c24 */ /* 0x004fc8000f8e0205 */
[----:B------:R-:W-:-:S05]  /*00c0*/  IMAD R0, R3, UR4, R0 ;  /* 0x0000000403007c24 */ /* 0x000fca000f8e0200 */
[----:B---3--:R-:W-:-:S13]  /*00d0*/  ISETP.GT.AND P0, PT, R0, UR7, PT ;  /* 0x0000000700007c0c */ /* 0x008fda000bf04270 */
[----:B------:R-:W-:Y:S05]  /*00e0*/  @P0 EXIT ;  /* 0x000000000000094d */ /* 0x000fea0003800000 */
[----:B------:R-:W0:Y:S01]  /*00f0*/  LDC.64 R6, c[0x0][0x388] ;  /* 0x0000e200ff067b82 */ /* 0x000e220000000a00 */
[----:B------:R-:W1:Y:S01]  /*0100*/  LDCU.64 UR6, c[0x0][0x358] ;  /* 0x00006b00ff0677ac */ /* 0x000e620008000a00 */
[----:B------:R-:W2:Y:S06]  /*0110*/  LDCU UR5, c[0x0][0x390] ;  /* 0x00007200ff0577ac */ /* 0x000eac0008000800 */
[----:B------:R-:W3:Y:S02]  /*0120*/  LDC.64 R8, c[0x0][0x380] ;  /* 0x0000e000ff087b82 */ /* 0x000ee40000000a00 */
.L_x_2:
[----:B0-----:R-:W-:-:S05]  /*0130*/  IMAD.WIDE R10, R0, 0x4, R6 ;  /* 0x00000004000a7825 */ /* 0x001fca00078e0206 */
[----:B-1----:R-:W4:Y:S01]  /*0140*/  LDG.E R2, desc[UR6][R10.64] ;  /* 0x000000060a027981 */ /* 0x002f22000c1e1900 */
[----:B------:R-:W-:Y:S01]  /*0150*/  BSSY.RECONVERGENT B0, `(.L_x_0) ;  /* 0x0000009000007945 */ /* 0x000fe20003800200 */
[----:B----4-:R-:W-:-:S13]  /*0160*/  ISETP.NE.AND P0, PT, R2, -0x1, PT ;  /* 0xffffffff0200780c */ /* 0x010fda0003f05270 */
[----:B------:R-:W-:Y:S05]  /*0170*/  @P0 BRA `(.L_x_1) ;  /* 0x0000000000180947 */ /* 0x000fea0003800000 */
[----:B---3--:R-:W-:-:S06]  /*0180*/  IMAD.WIDE R2, R0, 0x4, R8 ;  /* 0x0000000400027825 */ /* 0x008fcc00078e0208 */
[----:B------:R-:W3:Y:S02]  /*0190*/  LDG.E R3, desc[UR6][R2.64] ;  /* 0x0000000602037981 */ /* 0x000ee4000c1e1900 */
[----:B---3--:R-:W-:-:S06]  /*01a0*/  IMAD.WIDE R4, R3, 0x4, R8 ;  /* 0x0000000403047825 */ /* 0x008fcc00078e0208 */
[----:B------:R-:W3:Y:S02]  /*01b0*/  LDG.E R5, desc[UR6][R4.64] ;  /* 0x0000000604057981 */ /* 0x000ee4000c1e1900 */
[----:B---3--:R-:W-:-:S13]  /*01c0*/  ISETP.NE.AND P0, PT, R0, R5, PT ;  /* 0x000000050000720c */ /* 0x008fda0003f05270 */
[----:B------:R0:W-:Y:S02]  /*01d0*/  @!P0 STG.E desc[UR6][R10.64], R3 ;  /* 0x000000030a008986 */ /* 0x0001e4000c101906 */
.L_x_1:
[----:B--2---:R-:W-:Y:S05]  /*01e0*/  BSYNC.RECONVERGENT B0 ;  /* 0x0000000000007941 */ /* 0x004fea0003800200 */
.L_x_0:
[----:B------:R-:W-:-:S04]  /*01f0*/  IADD3 R0, PT, PT, R0, UR4, RZ ;  /* 0x0000000400007c10 */ /* 0x000fc8000fffe0ff */
[----:B------:R-:W-:-:S13]  /*0200*/  ISETP.GT.AND P0, PT, R0, UR5, PT ;  /* 0x0000000500007c0c */ /* 0x000fda000bf04270 */
[----:B------:R-:W-:Y:S05]  /*0210*/  @!P0 BRA `(.L_x_2) ;  /* 0xfffffffc00c48947 */ /* 0x000fea000383ffff */
[----:B------:R-:W-:Y:S05]  /*0220*/  EXIT ;  /* 0x000000000000794d */ /* 0x000fea0003800000 */
.L_x_3:
[----:B------:R-:W-:-:S00]  /*0230*/  BRA `(.L_x_3) ;  /* 0xfffffffc00fc7947 */ /* 0x000fc0000383ffff */
[----:B------:R-:W-:-:S00]  /*0240*/  NOP ;  /* 0x0000000000007918 */ /* 0x000fc00000000000 */
        /* <DEDUP_REMOVED lines=11> */
.L_x_4:


//--------------------- .nv.shared.reserved.0     --------------------------
	.section	.nv.shared.reserved.0,"aw",@nobits
	.weak		__nv_reservedSMEM_offset_0_alias
	.size		__nv_reservedSMEM_offset_0_alias, 0, 64
	.other		__nv_reservedSMEM_offset_0_alias,@"STO_CUDA_RESERVED_SHARED STV_DEFAULT"
__nv_reservedSMEM_offset_0_alias:
	.zero		0
	.zero		64


//--------------------- .nv.constant0._Z21check_handshaking_gpuPiS_i --------------------------
	.section	.nv.constant0._Z21check_handshaking_gpuPiS_i,"a",@progbits
	.sectionflags	@""
	.align	4
.nv.constant0._Z21check_handshaking_gpuPiS_i:
	.zero		916


//--------------------- SYMBOLS --------------------------

	.type		.nv.reservedSmem.offset0,@object
	.size		.nv.reservedSmem.offset0,0x4
